	.headerflags	@"EF_CUDA_TEXMODE_UNIFIED EF_CUDA_64BIT_ADDRESS EF_CUDA_ACCELERATORS EF_CUDA_SM90 EF_CUDA_VIRTUAL_SM(EF_CUDA_SM90)"
	.elftype	@"ET_EXEC"


//--------------------- .nv.info                  --------------------------
	.section	.nv.info,"",@"SHT_CUDA_INFO"
	.align	4


	//----- nvinfo : EIATTR_REGCOUNT
	.align		4
        /*0000*/ 	.byte	0x04, 0x2f
        /*0002*/ 	.short	(.L_3 - .L_2)
	.align		4
.L_2:
        /*0004*/ 	.word	index@(triton_poi_fused_cat_7)
        /*0008*/ 	.word	0x0000001c


	//----- nvinfo : EIATTR_MIN_STACK_SIZE
	.align		4
.L_3:
        /*000c*/ 	.byte	0x04, 0x12
        /*000e*/ 	.short	(.L_5 - .L_4)
	.align		4
.L_4:
        /*0010*/ 	.word	index@(triton_poi_fused_cat_7)
        /*0014*/ 	.word	0x00000000


	//----- nvinfo : EIATTR_FRAME_SIZE
	.align		4
.L_5:
        /*0018*/ 	.byte	0x04, 0x11
        /*001a*/ 	.short	(.L_7 - .L_6)
	.align		4
.L_6:
        /*001c*/ 	.word	index@(triton_poi_fused_cat_7)
        /*0020*/ 	.word	0x00000000


	//----- nvinfo : EIATTR_MIN_STACK_SIZE
	.align		4
.L_7:
        /*0024*/ 	.byte	0x04, 0x12
        /*0026*/ 	.short	(.L_9 - .L_8)
	.align		4
.L_8:
        /*0028*/ 	.word	index@(triton_poi_fused_cat_7)
        /*002c*/ 	.word	0x00000000
.L_9:


//--------------------- .nv.info.triton_poi_fused_cat_7 --------------------------
	.section	.nv.info.triton_poi_fused_cat_7,"",@"SHT_CUDA_INFO"
	.sectionflags	@""
	.align	4


	//----- nvinfo : EIATTR_CUDA_API_VERSION
	.align		4
        /*0000*/ 	.byte	0x04, 0x37
        /*0002*/ 	.short	(.L_11 - .L_10)
.L_10:
        /*0004*/ 	.word	0x0000007c


	//----- nvinfo : EIATTR_KPARAM_INFO
	.align		4
.L_11:
        /*0008*/ 	.byte	0x04, 0x17
        /*000a*/ 	.short	(.L_13 - .L_12)
.L_12:
        /*000c*/ 	.word	0x00000000
        /*0010*/ 	.short	0x0007
        /*0012*/ 	.short	0x0038
        /*0014*/ 	.byte	0x00, 0xf0, 0x11, 0x00


	//----- nvinfo : EIATTR_KPARAM_INFO
	.align		4
.L_13:
        /*0018*/ 	.byte	0x04, 0x17
        /*001a*/ 	.short	(.L_15 - .L_14)
.L_14:
        /*001c*/ 	.word	0x00000000
        /*0020*/ 	.short	0x0006
        /*0022*/ 	.short	0x0030
        /*0024*/ 	.byte	0x00, 0xf4, 0x21, 0x00


	//----- nvinfo : EIATTR_KPARAM_INFO
	.align		4
.L_15:
        /*0028*/ 	.byte	0x04, 0x17
        /*002a*/ 	.short	(.L_17 - .L_16)
.L_16:
        /*002c*/ 	.word	0x00000000
        /*0030*/ 	.short	0x0005
        /*0032*/ 	.short	0x0028
        /*0034*/ 	.byte	0x00, 0xf4, 0x21, 0x00


	//----- nvinfo : EIATTR_KPARAM_INFO
	.align		4
.L_17:
        /*0038*/ 	.byte	0x04, 0x17
        /*003a*/ 	.short	(.L_19 - .L_18)
.L_18:
        /*003c*/ 	.word	0x00000000
        /*0040*/ 	.short	0x0004
        /*0042*/ 	.short	0x0020
        /*0044*/ 	.byte	0x00, 0xf4, 0x21, 0x00


	//----- nvinfo : EIATTR_KPARAM_INFO
	.align		4
.L_19:
        /*0048*/ 	.byte	0x04, 0x17
        /*004a*/ 	.short	(.L_21 - .L_20)
.L_20:
        /*004c*/ 	.word	0x00000000
        /*0050*/ 	.short	0x0003
        /*0052*/ 	.short	0x0018
        /*0054*/ 	.byte	0x00, 0xf4, 0x21, 0x00


	//----- nvinfo : EIATTR_KPARAM_INFO
	.align		4
.L_21:
        /*0058*/ 	.byte	0x04, 0x17
        /*005a*/ 	.short	(.L_23 - .L_22)
.L_22:
        /*005c*/ 	.word	0x00000000
        /*0060*/ 	.short	0x0002
        /*0062*/ 	.short	0x0010
        /*0064*/ 	.byte	0x00, 0xf4, 0x21, 0x00


	//----- nvinfo : EIATTR_KPARAM_INFO
	.align		4
.L_23:
        /*0068*/ 	.byte	0x04, 0x17
        /*006a*/ 	.short	(.L_25 - .L_24)
.L_24:
        /*006c*/ 	.word	0x00000000
        /*0070*/ 	.short	0x0001
        /*0072*/ 	.short	0x0008
        /*0074*/ 	.byte	0x00, 0xf4, 0x21, 0x00


	//----- nvinfo : EIATTR_KPARAM_INFO
	.align		4
.L_25:
        /*0078*/ 	.byte	0x04, 0x17
        /*007a*/ 	.short	(.L_27 - .L_26)
.L_26:
        /*007c*/ 	.word	0x00000000
        /*0080*/ 	.short	0x0000
        /*0082*/ 	.short	0x0000
        /*0084*/ 	.byte	0x00, 0xf4, 0x21, 0x00


	//----- nvinfo : EIATTR_SPARSE_MMA_MASK
	.align		4
.L_27:
        /*0088*/ 	.byte	0x03, 0x50
        /*008a*/ 	.short	0x0000


	//----- nvinfo : EIATTR_MAXREG_COUNT
	.align		4
        /*008c*/ 	.byte	0x03, 0x1b
        /*008e*/ 	.short	0x00ff


	//----- nvinfo : EIATTR_EXIT_INSTR_OFFSETS
	.align		4
        /*0090*/ 	.byte	0x04, 0x1c
        /*0092*/ 	.short	(.L_29 - .L_28)


	//   ....[0]....
.L_28:
        /*0094*/ 	.word	0x000006a0


	//----- nvinfo : EIATTR_REQNTID
	.align		4
.L_29:
        /*0098*/ 	.byte	0x04, 0x10
        /*009a*/ 	.short	(.L_31 - .L_30)
.L_30:
        /*009c*/ 	.word	0x00000080
        /*00a0*/ 	.word	0x00000001
        /*00a4*/ 	.word	0x00000001


	//----- nvinfo : EIATTR_CBANK_PARAM_SIZE
	.align		4
.L_31:
        /*00a8*/ 	.byte	0x03, 0x19
        /*00aa*/ 	.short	0x003c


	//----- nvinfo : EIATTR_PARAM_CBANK
	.align		4
        /*00ac*/ 	.byte	0x04, 0x0a
        /*00ae*/ 	.short	(.L_33 - .L_32)
	.align		4
.L_32:
        /*00b0*/ 	.word	index@(.nv.constant0.triton_poi_fused_cat_7)
        /*00b4*/ 	.short	0x0210
        /*00b6*/ 	.short	0x003c


	//----- nvinfo : EIATTR_SW_WAR
	.align		4
.L_33:
        /*00b8*/ 	.byte	0x04, 0x36
        /*00ba*/ 	.short	(.L_35 - .L_34)
.L_34:
        /*00bc*/ 	.word	0x00000008
.L_35:


//--------------------- .nv.callgraph             --------------------------
	.section	.nv.callgraph,"",@"SHT_CUDA_CALLGRAPH"
	.align	4
	.sectionentsize	8
	.align		4
        /*0000*/ 	.word	0x00000000
	.align		4
        /*0004*/ 	.word	0xffffffff
	.align		4
        /*0008*/ 	.word	0x00000000
	.align		4
        /*000c*/ 	.word	0xfffffffe
	.align		4
        /*0010*/ 	.word	0x00000000
	.align		4
        /*0014*/ 	.word	0xfffffffd
	.align		4
        /*0018*/ 	.word	0x00000000
	.align		4
        /*001c*/ 	.word	0xfffffffc


//--------------------- .nv.constant4             --------------------------
	.section	.nv.constant4,"a",@progbits
	.align	8
	.align		8
.nv.constant4:
        /*0000*/ 	.dword	_$_str
	.align		8
        /*0008*/ 	.dword	_$_str_$_2


//--------------------- .text.triton_poi_fused_cat_7 --------------------------
	.section	.text.triton_poi_fused_cat_7,"ax",@progbits
	.align	128
        .global         triton_poi_fused_cat_7
        .type           triton_poi_fused_cat_7,@function
        .size           triton_poi_fused_cat_7,(.L_x_1 - triton_poi_fused_cat_7)
        .other          triton_poi_fused_cat_7,@"STO_CUDA_ENTRY STV_DEFAULT"
triton_poi_fused_cat_7:
.text.triton_poi_fused_cat_7:
[----:B------:R-:W-:Y:S01]  /*0000*/  LDC R1, c[0x0][0x28] ;  /* 0x00000a00ff017b82 */ /* 0x000fe20000000800 */
[----:B------:R-:W1:Y:S07]  /*0010*/  S2R R0, SR_TID.X ;  /* 0x0000000000007919 */ /* 0x000e6e0000002100 */
[----:B------:R-:W2:Y:S01]  /*0020*/  LDC.64 R16, c[0x0][0x220] ;  /* 0x00008800ff107b82 */ /* 0x000ea20000000a00 */
[----:B------:R-:W-:Y:S01]  /*0030*/  CS2R R8, SRZ ;  /* 0x0000000000087805 */ /* 0x000fe2000001ff00 */
[----:B------:R-:W-:Y:S01]  /*0040*/  ULDC.64 UR4, c[0x0][0x208] ;  /* 0x0000820000047ab9 */ /* 0x000fe20000000a00 */
[----:B------:R-:W3:Y:S05]  /*0050*/  S2R R3, SR_CTAID.X ;  /* 0x0000000000037919 */ /* 0x000eea0000002500 */
[----:B------:R-:W4:Y:S08]  /*0060*/  LDC.64 R14, c[0x0][0x218] ;  /* 0x00008600ff0e7b82 */ /* 0x000f300000000a00 */
[----:B------:R-:W5:Y:S01]  /*0070*/  LDC.64 R6, c[0x0][0x228] ;  /* 0x00008a00ff067b82 */ /* 0x000f620000000a00 */
[----:B------:R-:W-:Y:S01]  /*0080*/  IMAD.MOV.U32 R10, RZ, RZ, RZ ;  /* 0x000000ffff0a7224 */ /* 0x000fe200078e00ff */
[----:B------:R-:W-:Y:S01]  /*0090*/  ULDC.64 UR6, c[0x0][0x238] ;  /* 0x00008e0000067ab9 */ /* 0x000fe20000000a00 */
[----:B-1----:R-:W-:-:S05]  /*00a0*/  IMAD.SHL.U32 R0, R0, 0x2, RZ ;  /* 0x0000000200007824 */ /* 0x002fca00078e00ff */
[----:B------:R-:W-:-:S05]  /*00b0*/  LOP3.LUT R0, R0, 0xfe, RZ, 0xc0, !PT ;  /* 0x000000fe00007812 */ /* 0x000fca00078ec0ff */
[----:B---3--:R-:W-:-:S05]  /*00c0*/  IMAD R0, R3, 0x100, R0 ;  /* 0x0000010003007824 */ /* 0x008fca00078e0200 */
[----:B------:R-:W-:-:S04]  /*00d0*/  SHF.R.S32.HI R13, RZ, 0x1f, R0 ;  /* 0x0000001fff0d7819 */ /* 0x000fc80000011400 */
[----:B------:R-:W-:-:S04]  /*00e0*/  LEA.HI R13, R13, R0, RZ, 0x8 ;  /* 0x000000000d0d7211 */ /* 0x000fc800078f40ff */
[----:B------:R-:W-:-:S05]  /*00f0*/  SHF.R.S32.HI R11, RZ, 0x8, R13 ;  /* 0x00000008ff0b7819 */ /* 0x000fca000001140d */
[----:B------:R-:W-:-:S05]  /*0100*/  IMAD.HI R2, R11, 0x2aaaaaab, RZ ;  /* 0x2aaaaaab0b027827 */ /* 0x000fca00078e02ff */
[----:B------:R-:W-:-:S04]  /*0110*/  SHF.R.U32.HI R3, RZ, 0x1f, R2 ;  /* 0x0000001fff037819 */ /* 0x000fc80000011602 */
[----:B------:R-:W-:-:S05]  /*0120*/  LEA.HI R2, R2, R3, RZ, 0x1e ;  /* 0x0000000302027211 */ /* 0x000fca00078ff0ff */
[----:B------:R-:W-:Y:S02]  /*0130*/  IMAD R11, R2, -0x18, R11 ;  /* 0xffffffe8020b7824 */ /* 0x000fe400078e020b */
[----:B------:R-:W1:Y:S02]  /*0140*/  LDC.64 R2, c[0x0][0x210] ;  /* 0x00008400ff027b82 */ /* 0x000e640000000a00 */
[C---:B--2---:R-:W-:Y:S01]  /*0150*/  IMAD.WIDE R16, R11.reuse, 0x4, R16 ;  /* 0x000000040b107825 */ /* 0x044fe200078e0210 */
[----:B------:R-:W-:-:S13]  /*0160*/  ISETP.GE.AND P1, PT, R11, 0xc, PT ;  /* 0x0000000c0b00780c */ /* 0x000fda0003f26270 */
[----:B------:R-:W2:Y:S04]  /*0170*/  @!P1 LDG.E.EL R9, desc[UR4][R16.64] ;  /* 0x0000000410099981 */ /* 0x000ea8000c2e1900 */
[----:B------:R3:W2:Y:S01]  /*0180*/  @!P1 LDG.E.EL R8, desc[UR4][R16.64] ;  /* 0x0000000410089981 */ /* 0x0006a2000c2e1900 */
[----:B------:R-:W-:Y:S01]  /*0190*/  IMAD.HI R4, R0, 0x2aaaaaab, RZ ;  /* 0x2aaaaaab00047827 */ /* 0x000fe200078e02ff */
[----:B------:R-:W-:-:S03]  /*01a0*/  LOP3.LUT R13, R13, 0xffffff00, RZ, 0xc0, !PT ;  /* 0xffffff000d0d7812 */ /* 0x000fc600078ec0ff */
[----:B----4-:R-:W-:Y:S01]  /*01b0*/  IMAD.WIDE R24, R11, 0x4, R14 ;  /* 0x000000040b187825 */ /* 0x010fe200078e020e */
[----:B------:R-:W-:-:S04]  /*01c0*/  SHF.R.U32.HI R5, RZ, 0x1f, R4 ;  /* 0x0000001fff057819 */ /* 0x000fc80000011604 */
[----:B------:R-:W-:Y:S02]  /*01d0*/  LEA.HI.SX32 R5, R4, R5, 0x16 ;  /* 0x0000000504057211 */ /* 0x000fe400078fb2ff */
[----:B---3--:R-:W-:Y:S01]  /*01e0*/  CS2R R16, SRZ ;  /* 0x0000000000107805 */ /* 0x008fe2000001ff00 */
[----:B------:R-:W3:Y:S02]  /*01f0*/  @!P1 LDG.E.EL R10, desc[UR4][R24.64] ;  /* 0x00000004180a9981 */ /* 0x000ee4000c2e1900 */
[C---:B------:R-:W-:Y:S02]  /*0200*/  IMAD R19, R5.reuse, -0x1800, R0 ;  /* 0xffffe80005137824 */ /* 0x040fe400078e0200 */
[----:B------:R-:W-:Y:S01]  /*0210*/  IMAD R12, R5, 0xc00, RZ ;  /* 0x00000c00050c7824 */ /* 0x000fe200078e02ff */
[----:B------:R-:W4:Y:S01]  /*0220*/  @!P1 LDG.E.EL R16, desc[UR4][R24.64] ;  /* 0x0000000418109981 */ /* 0x000f22000c2e1900 */
[----:B------:R-:W5:Y:S02]  /*0230*/  LDC.64 R4, c[0x0][0x230] ;  /* 0x00008c00ff047b82 */ /* 0x000f640000000a00 */
[----:B------:R-:W-:-:S04]  /*0240*/  IMAD.IADD R19, R19, 0x1, R12 ;  /* 0x0000000113137824 */ /* 0x000fc800078e020c */
[----:B-1----:R-:W-:Y:S01]  /*0250*/  IMAD.WIDE R22, R19, 0x4, R2 ;  /* 0x0000000413167825 */ /* 0x002fe200078e0202 */
[----:B------:R-:W-:-:S06]  /*0260*/  CS2R R2, SRZ ;  /* 0x0000000000027805 */ /* 0x000fcc000001ff00 */
[----:B------:R-:W3:Y:S01]  /*0270*/  @!P1 LDG.E.64 R2, desc[UR4][R22.64] ;  /* 0x0000000416029981 */ /* 0x000ee2000c1e1b00 */
[----:B------:R-:W-:Y:S01]  /*0280*/  IMAD.IADD R13, R0, 0x1, -R13 ;  /* 0x00000001000d7824 */ /* 0x000fe200078e0a0d */
[----:B------:R-:W-:Y:S01]  /*0290*/  CS2R R14, SRZ ;  /* 0x00000000000e7805 */ /* 0x000fe2000001ff00 */
[----:B------:R-:W-:Y:S02]  /*02a0*/  IMAD.MOV.U32 R18, RZ, RZ, RZ ;  /* 0x000000ffff127224 */ /* 0x000fe400078e00ff */
[C---:B-----5:R-:W-:Y:S01]  /*02b0*/  IMAD.WIDE R6, R11.reuse, 0x4, R6 ;  /* 0x000000040b067825 */ /* 0x060fe200078e0206 */
[----:B------:R-:W-:-:S04]  /*02c0*/  ISETP.GT.AND P0, PT, R11, 0xb, PT ;  /* 0x0000000b0b00780c */ /* 0x000fc80003f04270 */
[----:B------:R-:W5:Y:S01]  /*02d0*/  @!P1 LDG.E.EL R14, desc[UR4][R6.64] ;  /* 0x00000004060e9981 */ /* 0x000f62000c2e1900 */
[----:B0-----:R-:W-:-:S03]  /*02e0*/  IMAD.WIDE R20, R11, 0x4, R4 ;  /* 0x000000040b147825 */ /* 0x001fc600078e0204 */
[----:B------:R0:W5:Y:S01]  /*02f0*/  @!P1 LDG.E.EL R15, desc[UR4][R6.64] ;  /* 0x00000004060f9981 */ /* 0x000162000c2e1900 */
[----:B------:R-:W-:Y:S01]  /*0300*/  IMAD.SHL.U32 R4, R11, 0x100, RZ ;  /* 0x000001000b047824 */ /* 0x000fe200078e00ff */
[--C-:B------:R-:W-:Y:S02]  /*0310*/  SHF.R.S32.HI R5, RZ, 0x1f, R12.reuse ;  /* 0x0000001fff057819 */ /* 0x100fe4000001140c */
[----:B------:R-:W5:Y:S02]  /*0320*/  @!P1 LDG.E.EL R17, desc[UR4][R20.64] ;  /* 0x0000000414119981 */ /* 0x000f64000c2e1900 */
[----:B------:R-:W-:Y:S02]  /*0330*/  IADD3 R12, P2, P3, R4, R13, R12 ;  /* 0x0000000d040c7210 */ /* 0x000fe40007b5e00c */
[----:B------:R-:W-:Y:S01]  /*0340*/  SHF.R.S32.HI R13, RZ, 0x1f, R13 ;  /* 0x0000001fff0d7819 */ /* 0x000fe2000001140d */
[----:B------:R-:W5:Y:S01]  /*0350*/  @!P1 LDG.E.EL R18, desc[UR4][R20.64] ;  /* 0x0000000414129981 */ /* 0x000f62000c2e1900 */
[----:B------:R-:W-:-:S04]  /*0360*/  SHF.R.S32.HI R4, RZ, 0x1f, R4 ;  /* 0x0000001fff047819 */ /* 0x000fc80000011404 */
[----:B------:R-:W-:Y:S02]  /*0370*/  IADD3.X R5, R4, R13, R5, P2, P3 ;  /* 0x0000000d04057210 */ /* 0x000fe400017e6405 */
[----:B0-----:R-:W-:-:S04]  /*0380*/  LEA R6, P2, R12, UR6, 0x2 ;  /* 0x000000060c067c11 */ /* 0x001fc8000f8410ff */
[----:B------:R-:W-:Y:S02]  /*0390*/  LEA.HI.X R7, R12, UR7, R5, 0x2, P2 ;  /* 0x000000070c077c11 */ /* 0x000fe400090f1405 */
[----:B------:R-:W-:-:S06]  /*03a0*/  CS2R R4, SRZ ;  /* 0x0000000000047805 */ /* 0x000fcc000001ff00 */
[----:B------:R3:W5:Y:S01]  /*03b0*/  @P0 LDG.E.64 R4, desc[UR4][R6.64+-0x3000] ;  /* 0xffd0000406040981 */ /* 0x000762000c1e1b00 */
[----:B--2---:R-:W-:-:S05]  /*03c0*/  SEL R9, R9, RZ, !P1 ;  /* 0x000000ff09097207 */ /* 0x004fca0004800000 */
[----:B------:R-:W-:Y:S01]  /*03d0*/  FADD R9, R9, 9.9999997473787516356e-06 ;  /* 0x3727c5ac09097421 */ /* 0x000fe20000000000 */
[----:B------:R-:W-:-:S03]  /*03e0*/  SEL R8, R8, RZ, !P1 ;  /* 0x000000ff08087207 */ /* 0x000fc60004800000 */
[----:B------:R-:W0:Y:S02]  /*03f0*/  MUFU.SQRT R11, R9 ;  /* 0x00000009000b7308 */ /* 0x000e240000002000 */
[----:B------:R-:W-:-:S06]  /*0400*/  FADD R8, R8, 9.9999997473787516356e-06 ;  /* 0x3727c5ac08087421 */ /* 0x000fcc0000000000 */
[----:B------:R-:W1:Y:S01]  /*0410*/  MUFU.SQRT R12, R8 ;  /* 0x00000008000c7308 */ /* 0x000e620000002000 */
[C---:B0-----:R-:W-:Y:S02]  /*0420*/  FSETP.GT.AND P2, PT, R11.reuse, 8.50705917302346158658e+37, PT ;  /* 0x7e8000000b00780b */ /* 0x041fe40003f44000 */
[----:B------:R-:W-:Y:S02]  /*0430*/  FSETP.GEU.AND P4, PT, R11, 1.175494350822287508e-38, PT ;  /* 0x008000000b00780b */ /* 0x000fe40003f8e000 */
[C---:B-1----:R-:W-:Y:S02]  /*0440*/  FSETP.GT.AND P3, PT, R12.reuse, 8.50705917302346158658e+37, PT ;  /* 0x7e8000000c00780b */ /* 0x042fe40003f64000 */
[----:B------:R-:W-:-:S07]  /*0450*/  FSETP.GEU.AND P5, PT, R12, 1.175494350822287508e-38, PT ;  /* 0x008000000c00780b */ /* 0x000fce0003fae000 */
[----:B------:R-:W-:-:S04]  /*0460*/  @P2 FMUL R11, R11, 0.25 ;  /* 0x3e8000000b0b2820 */ /* 0x000fc80000400000 */
[----:B------:R-:W-:Y:S01]  /*0470*/  @!P4 FMUL R11, R11, 16777216 ;  /* 0x4b8000000b0bc820 */ /* 0x000fe20000400000 */
[----:B------:R-:W-:Y:S02]  /*0480*/  IMAD.MOV.U32 R9, RZ, RZ, 0x3e800000 ;  /* 0x3e800000ff097424 */ /* 0x000fe400078e00ff */
[----:B------:R-:W-:-:S03]  /*0490*/  @P3 FMUL R12, R12, 0.25 ;  /* 0x3e8000000c0c3820 */ /* 0x000fc60000400000 */
[----:B------:R-:W0:Y:S01]  /*04a0*/  MUFU.RCP R11, R11 ;  /* 0x0000000b000b7308 */ /* 0x000e220000001000 */
[----:B------:R-:W-:Y:S01]  /*04b0*/  @!P5 FMUL R12, R12, 16777216 ;  /* 0x4b8000000c0cd820 */ /* 0x000fe20000400000 */
[----:B---3--:R-:W-:Y:S02]  /*04c0*/  SEL R7, R2, RZ, !P1 ;  /* 0x000000ff02077207 */ /* 0x008fe40004800000 */
[----:B------:R-:W-:-:S04]  /*04d0*/  FSEL R2, R9, 1, P2 ;  /* 0x3f80000009027808 */ /* 0x000fc80001000000 */
[----:B------:R-:W1:Y:S01]  /*04e0*/  MUFU.RCP R12, R12 ;  /* 0x0000000c000c7308 */ /* 0x000e620000001000 */
[----:B------:R-:W-:Y:S01]  /*04f0*/  @!P4 FMUL R2, R2, 16777216 ;  /* 0x4b8000000202c820 */ /* 0x000fe20000400000 */
[----:B------:R-:W-:Y:S02]  /*0500*/  FSEL R9, R9, 1, P3 ;  /* 0x3f80000009097808 */ /* 0x000fe40001800000 */
[----:B------:R-:W-:Y:S02]  /*0510*/  SEL R10, R10, RZ, !P1 ;  /* 0x000000ff0a0a7207 */ /* 0x000fe40004800000 */
[----:B------:R-:W-:Y:S01]  /*0520*/  SEL R6, R3, RZ, !P1 ;  /* 0x000000ff03067207 */ /* 0x000fe20004800000 */
[----:B0-----:R-:W-:Y:S01]  /*0530*/  FMUL R8, R11, R2 ;  /* 0x000000020b087220 */ /* 0x001fe20000400000 */
[----:B----4-:R-:W-:Y:S01]  /*0540*/  SEL R13, R16, RZ, !P1 ;  /* 0x000000ff100d7207 */ /* 0x010fe20004800000 */
[----:B------:R-:W0:Y:S01]  /*0550*/  LDC.64 R2, c[0x0][0x240] ;  /* 0x00009000ff027b82 */ /* 0x000e220000000a00 */
[----:B------:R-:W-:Y:S01]  /*0560*/  @!P5 FMUL R9, R9, 16777216 ;  /* 0x4b8000000909d820 */ /* 0x000fe20000400000 */
[----:B------:R-:W-:-:S02]  /*0570*/  FADD R7, R7, -R10 ;  /* 0x8000000a07077221 */ /* 0x000fc40000000000 */
[----:B------:R-:W-:Y:S01]  /*0580*/  FADD R6, R6, -R13 ;  /* 0x8000000d06067221 */ /* 0x000fe20000000000 */
[----:B-1----:R-:W-:Y:S01]  /*0590*/  FMUL R9, R12, R9 ;  /* 0x000000090c097220 */ /* 0x002fe20000400000 */
[----:B------:R-:W-:Y:S01]  /*05a0*/  FMUL R7, R7, R8 ;  /* 0x0000000807077220 */ /* 0x000fe20000400000 */
[----:B-----5:R-:W-:Y:S02]  /*05b0*/  SEL R14, R14, RZ, !P1 ;  /* 0x000000ff0e0e7207 */ /* 0x020fe40004800000 */
[----:B------:R-:W-:Y:S01]  /*05c0*/  SEL R15, R15, RZ, !P1 ;  /* 0x000000ff0f0f7207 */ /* 0x000fe20004800000 */
[----:B------:R-:W-:Y:S01]  /*05d0*/  FMUL R9, R6, R9 ;  /* 0x0000000906097220 */ /* 0x000fe20000400000 */
[----:B------:R-:W-:Y:S02]  /*05e0*/  SEL R8, R17, RZ, !P1 ;  /* 0x000000ff11087207 */ /* 0x000fe40004800000 */
[----:B------:R-:W-:-:S03]  /*05f0*/  SEL R18, R18, RZ, !P1 ;  /* 0x000000ff12127207 */ /* 0x000fc60004800000 */
[----:B------:R-:W-:Y:S02]  /*0600*/  FFMA R6, R7, R14, R8 ;  /* 0x0000000e07067223 */ /* 0x000fe40000000008 */
[----:B------:R-:W-:-:S03]  /*0610*/  FFMA R18, R9, R15, R18 ;  /* 0x0000000f09127223 */ /* 0x000fc60000000012 */
[----:B------:R-:W-:Y:S02]  /*0620*/  FSETP.GEU.AND P2, PT, R6, RZ, PT ;  /* 0x000000ff0600720b */ /* 0x000fe40003f4e000 */
[----:B------:R-:W-:Y:S01]  /*0630*/  FSETP.GEU.AND P3, PT, R18, RZ, PT ;  /* 0x000000ff1200720b */ /* 0x000fe20003f6e000 */
[----:B0-----:R-:W-:Y:S01]  /*0640*/  IMAD.WIDE R2, R0, 0x4, R2 ;  /* 0x0000000400027825 */ /* 0x001fe200078e0202 */
[----:B------:R-:W-:Y:S02]  /*0650*/  FSEL R6, R6, RZ, P2 ;  /* 0x000000ff06067208 */ /* 0x000fe40001000000 */
[----:B------:R-:W-:Y:S02]  /*0660*/  FSEL R7, R18, RZ, P3 ;  /* 0x000000ff12077208 */ /* 0x000fe40001800000 */
[----:B------:R-:W-:Y:S02]  /*0670*/  @P1 SEL R6, R4, RZ, P0 ;  /* 0x000000ff04061207 */ /* 0x000fe40000000000 */
[----:B------:R-:W-:-:S05]  /*0680*/  @P1 SEL R7, R5, RZ, P0 ;  /* 0x000000ff05071207 */ /* 0x000fca0000000000 */
[----:B------:R-:W-:Y:S01]  /*0690*/  STG.E.64 desc[UR4][R2.64], R6 ;  /* 0x0000000602007986 */ /* 0x000fe2000c101b04 */
[----:B------:R-:W-:Y:S05]  /*06a0*/  EXIT ;  /* 0x000000000000794d */ /* 0x000fea0003800000 */
.L_x_0:
[----:B------:R-:W-:-:S00]  /*06b0*/  BRA `(.L_x_0) ;  /* 0xfffffffc00fc7947 */ /* 0x000fc0000383ffff */
[----:B------:R-:W-:-:S00]  /*06c0*/  NOP ;  /* 0x0000000000007918 */ /* 0x000fc00000000000 */
        /* <DEDUP_REMOVED lines=11> */
.L_x_1:


//--------------------- .nv.global.init           --------------------------
	.section	.nv.global.init,"aw",@progbits
.nv.global.init:
	.type		_$_str,@object
	.size		_$_str,(_$_str_$_2 - _$_str)
_$_str:
        /*0000*/ 	.byte	0x5f, 0x5f, 0x43, 0x55, 0x44, 0x41, 0x5f, 0x46, 0x54, 0x5a, 0x00
	.type		_$_str_$_2,@object
	.size		_$_str_$_2,(.L_1 - _$_str_$_2)
_$_str_$_2:
        /*000b*/ 	.byte	0x5f, 0x5f, 0x43, 0x55, 0x44, 0x41, 0x5f, 0x50, 0x52, 0x45, 0x43, 0x5f, 0x53, 0x51, 0x52, 0x54
        /*001b*/ 	.byte	0x00
.L_1:


//--------------------- .nv.constant0.triton_poi_fused_cat_7 --------------------------
	.section	.nv.constant0.triton_poi_fused_cat_7,"a",@progbits
	.sectionflags	@""
	.align	4
.nv.constant0.triton_poi_fused_cat_7:
	.zero		588
